	.headerflags	@"EF_CUDA_TEXMODE_UNIFIED EF_CUDA_64BIT_ADDRESS EF_CUDA_ACCELERATORS EF_CUDA_SM90 EF_CUDA_VIRTUAL_SM(EF_CUDA_SM90)"
	.elftype	@"ET_EXEC"


//--------------------- .nv.info                  --------------------------
	.section	.nv.info,"",@"SHT_CUDA_INFO"
	.align	4


	//----- nvinfo : EIATTR_REGCOUNT
	.align		4
        /*0000*/ 	.byte	0x04, 0x2f
        /*0002*/ 	.short	(.L_2 - .L_1)
	.align		4
.L_1:
        /*0004*/ 	.word	index@(triton_per_fused__native_batch_norm_legit_cat_convolution_0)
        /*0008*/ 	.word	0x0000001a


	//----- nvinfo : EIATTR_MIN_STACK_SIZE
	.align		4
.L_2:
        /*000c*/ 	.byte	0x04, 0x12
        /*000e*/ 	.short	(.L_4 - .L_3)
	.align		4
.L_3:
        /*0010*/ 	.word	index@(triton_per_fused__native_batch_norm_legit_cat_convolution_0)
        /*0014*/ 	.word	0x00000000


	//----- nvinfo : EIATTR_FRAME_SIZE
	.align		4
.L_4:
        /*0018*/ 	.byte	0x04, 0x11
        /*001a*/ 	.short	(.L_6 - .L_5)
	.align		4
.L_5:
        /*001c*/ 	.word	index@(triton_per_fused__native_batch_norm_legit_cat_convolution_0)
        /*0020*/ 	.word	0x00000000


	//----- nvinfo : EIATTR_MIN_STACK_SIZE
	.align		4
.L_6:
        /*0024*/ 	.byte	0x04, 0x12
        /*0026*/ 	.short	(.L_8 - .L_7)
	.align		4
.L_7:
        /*0028*/ 	.word	index@(triton_per_fused__native_batch_norm_legit_cat_convolution_0)
        /*002c*/ 	.word	0x00000000
.L_8:


//--------------------- .nv.info.triton_per_fused__native_batch_norm_legit_cat_convolution_0 --------------------------
	.section	.nv.info.triton_per_fused__native_batch_norm_legit_cat_convolution_0,"",@"SHT_CUDA_INFO"
	.sectionflags	@""
	.align	4


	//----- nvinfo : EIATTR_CUDA_API_VERSION
	.align		4
        /*0000*/ 	.byte	0x04, 0x37
        /*0002*/ 	.short	(.L_10 - .L_9)
.L_9:
        /*0004*/ 	.word	0x0000007c


	//----- nvinfo : EIATTR_KPARAM_INFO
	.align		4
.L_10:
        /*0008*/ 	.byte	0x04, 0x17
        /*000a*/ 	.short	(.L_12 - .L_11)
.L_11:
        /*000c*/ 	.word	0x00000000
        /*0010*/ 	.short	0x0006
        /*0012*/ 	.short	0x002c
        /*0014*/ 	.byte	0x00, 0xf0, 0x11, 0x00


	//----- nvinfo : EIATTR_KPARAM_INFO
	.align		4
.L_12:
        /*0018*/ 	.byte	0x04, 0x17
        /*001a*/ 	.short	(.L_14 - .L_13)
.L_13:
        /*001c*/ 	.word	0x00000000
        /*0020*/ 	.short	0x0005
        /*0022*/ 	.short	0x0028
        /*0024*/ 	.byte	0x00, 0xf0, 0x11, 0x00


	//----- nvinfo : EIATTR_KPARAM_INFO
	.align		4
.L_14:
        /*0028*/ 	.byte	0x04, 0x17
        /*002a*/ 	.short	(.L_16 - .L_15)
.L_15:
        /*002c*/ 	.word	0x00000000
        /*0030*/ 	.short	0x0004
        /*0032*/ 	.short	0x0020
        /*0034*/ 	.byte	0x00, 0xf4, 0x21, 0x00


	//----- nvinfo : EIATTR_KPARAM_INFO
	.align		4
.L_16:
        /*0038*/ 	.byte	0x04, 0x17
        /*003a*/ 	.short	(.L_18 - .L_17)
.L_17:
        /*003c*/ 	.word	0x00000000
        /*0040*/ 	.short	0x0003
        /*0042*/ 	.short	0x0018
        /*0044*/ 	.byte	0x00, 0xf4, 0x21, 0x00


	//----- nvinfo : EIATTR_KPARAM_INFO
	.align		4
.L_18:
        /*0048*/ 	.byte	0x04, 0x17
        /*004a*/ 	.short	(.L_20 - .L_19)
.L_19:
        /*004c*/ 	.word	0x00000000
        /*0050*/ 	.short	0x0002
        /*0052*/ 	.short	0x0010
        /*0054*/ 	.byte	0x00, 0xf4, 0x21, 0x00


	//----- nvinfo : EIATTR_KPARAM_INFO
	.align		4
.L_20:
        /*0058*/ 	.byte	0x04, 0x17
        /*005a*/ 	.short	(.L_22 - .L_21)
.L_21:
        /*005c*/ 	.word	0x00000000
        /*0060*/ 	.short	0x0001
        /*0062*/ 	.short	0x0008
        /*0064*/ 	.byte	0x00, 0xf4, 0x21, 0x00


	//----- nvinfo : EIATTR_KPARAM_INFO
	.align		4
.L_22:
        /*0068*/ 	.byte	0x04, 0x17
        /*006a*/ 	.short	(.L_24 - .L_23)
.L_23:
        /*006c*/ 	.word	0x00000000
        /*0070*/ 	.short	0x0000
        /*0072*/ 	.short	0x0000
        /*0074*/ 	.byte	0x00, 0xf4, 0x21, 0x00


	//----- nvinfo : EIATTR_SPARSE_MMA_MASK
	.align		4
.L_24:
        /*0078*/ 	.byte	0x03, 0x50
        /*007a*/ 	.short	0x0000


	//----- nvinfo : EIATTR_MAXREG_COUNT
	.align		4
        /*007c*/ 	.byte	0x03, 0x1b
        /*007e*/ 	.short	0x00ff


	//----- nvinfo : EIATTR_COOP_GROUP_MASK_REGIDS
	.align		4
        /*0080*/ 	.byte	0x04, 0x29
        /*0082*/ 	.short	(.L_26 - .L_25)


	//   ....[0]....
.L_25:
        /*0084*/ 	.word	0xffffffff


	//   ....[1]....
        /*0088*/ 	.word	0xffffffff


	//   ....[2]....
        /*008c*/ 	.word	0xffffffff


	//   ....[3]....
        /*0090*/ 	.word	0xffffffff


	//   ....[4]....
        /*0094*/ 	.word	0xffffffff


	//   ....[5]....
        /*0098*/ 	.word	0xffffffff


	//   ....[6]....
        /*009c*/ 	.word	0xffffffff


	//   ....[7]....
        /*00a0*/ 	.word	0xffffffff


	//   ....[8]....
        /*00a4*/ 	.word	0xffffffff


	//   ....[9]....
        /*00a8*/ 	.word	0xffffffff


	//   ....[10]....
        /*00ac*/ 	.word	0xffffffff


	//   ....[11]....
        /*00b0*/ 	.word	0xffffffff


	//   ....[12]....
        /*00b4*/ 	.word	0xffffffff


	//   ....[13]....
        /*00b8*/ 	.word	0xffffffff


	//   ....[14]....
        /*00bc*/ 	.word	0xffffffff


	//   ....[15]....
        /*00c0*/ 	.word	0xffffffff


	//----- nvinfo : EIATTR_COOP_GROUP_INSTR_OFFSETS
	.align		4
.L_26:
        /*00c4*/ 	.byte	0x04, 0x28
        /*00c6*/ 	.short	(.L_28 - .L_27)


	//   ....[0]....
.L_27:
        /*00c8*/ 	.word	0x00000220


	//   ....[1]....
        /*00cc*/ 	.word	0x00000230


	//   ....[2]....
        /*00d0*/ 	.word	0x00000260


	//   ....[3]....
        /*00d4*/ 	.word	0x00000270


	//   ....[4]....
        /*00d8*/ 	.word	0x000002a0


	//   ....[5]....
        /*00dc*/ 	.word	0x000002b0


	//   ....[6]....
        /*00e0*/ 	.word	0x000002e0


	//   ....[7]....
        /*00e4*/ 	.word	0x000002f0


	//   ....[8]....
        /*00e8*/ 	.word	0x00000380


	//   ....[9]....
        /*00ec*/ 	.word	0x000003a0


	//   ....[10]....
        /*00f0*/ 	.word	0x000003c0


	//   ....[11]....
        /*00f4*/ 	.word	0x000003e0


	//   ....[12]....
        /*00f8*/ 	.word	0x00000400


	//   ....[13]....
        /*00fc*/ 	.word	0x00000420


	//   ....[14]....
        /*0100*/ 	.word	0x00000450


	//   ....[15]....
        /*0104*/ 	.word	0x00000480


	//----- nvinfo : EIATTR_EXIT_INSTR_OFFSETS
	.align		4
.L_28:
        /*0108*/ 	.byte	0x04, 0x1c
        /*010a*/ 	.short	(.L_30 - .L_29)


	//   ....[0]....
.L_29:
        /*010c*/ 	.word	0x00000590


	//   ....[1]....
        /*0110*/ 	.word	0x000005b0


	//----- nvinfo : EIATTR_REQNTID
	.align		4
.L_30:
        /*0114*/ 	.byte	0x04, 0x10
        /*0116*/ 	.short	(.L_32 - .L_31)
.L_31:
        /*0118*/ 	.word	0x00000040
        /*011c*/ 	.word	0x00000001
        /*0120*/ 	.word	0x00000001


	//----- nvinfo : EIATTR_CBANK_PARAM_SIZE
	.align		4
.L_32:
        /*0124*/ 	.byte	0x03, 0x19
        /*0126*/ 	.short	0x0030


	//----- nvinfo : EIATTR_PARAM_CBANK
	.align		4
        /*0128*/ 	.byte	0x04, 0x0a
        /*012a*/ 	.short	(.L_34 - .L_33)
	.align		4
.L_33:
        /*012c*/ 	.word	index@(.nv.constant0.triton_per_fused__native_batch_norm_legit_cat_convolution_0)
        /*0130*/ 	.short	0x0210
        /*0132*/ 	.short	0x0030


	//----- nvinfo : EIATTR_SW_WAR
	.align		4
.L_34:
        /*0134*/ 	.byte	0x04, 0x36
        /*0136*/ 	.short	(.L_36 - .L_35)
.L_35:
        /*0138*/ 	.word	0x00000008
.L_36:


//--------------------- .nv.callgraph             --------------------------
	.section	.nv.callgraph,"",@"SHT_CUDA_CALLGRAPH"
	.align	4
	.sectionentsize	8
	.align		4
        /*0000*/ 	.word	0x00000000
	.align		4
        /*0004*/ 	.word	0xffffffff
	.align		4
        /*0008*/ 	.word	0x00000000
	.align		4
        /*000c*/ 	.word	0xfffffffe
	.align		4
        /*0010*/ 	.word	0x00000000
	.align		4
        /*0014*/ 	.word	0xfffffffd
	.align		4
        /*0018*/ 	.word	0x00000000
	.align		4
        /*001c*/ 	.word	0xfffffffc


//--------------------- .nv.constant4             --------------------------
	.section	.nv.constant4,"a",@progbits
	.align	8
	.align		8
.nv.constant4:
        /*0000*/ 	.dword	_$_str


//--------------------- .text.triton_per_fused__native_batch_norm_legit_cat_convolution_0 --------------------------
	.section	.text.triton_per_fused__native_batch_norm_legit_cat_convolution_0,"ax",@progbits
	.align	128
        .global         triton_per_fused__native_batch_norm_legit_cat_convolution_0
        .type           triton_per_fused__native_batch_norm_legit_cat_convolution_0,@function
        .size           triton_per_fused__native_batch_norm_legit_cat_convolution_0,(.L_x_1 - triton_per_fused__native_batch_norm_legit_cat_convolution_0)
        .other          triton_per_fused__native_batch_norm_legit_cat_convolution_0,@"STO_CUDA_ENTRY STV_DEFAULT"
triton_per_fused__native_batch_norm_legit_cat_convolution_0:
.text.triton_per_fused__native_batch_norm_legit_cat_convolution_0:
[----:B------:R-:W0:Y:S02]  /*0000*/  LDC R1, c[0x0][0x28] ;  /* 0x00000a00ff017b82 */ /* 0x000e240000000800 */
[----:B------:R-:W1:Y:S01]  /*0010*/  S2R R0, SR_CTAID.X ;  /* 0x0000000000007919 */ /* 0x000e620000002500 */
[----:B------:R-:W2:Y:S01]  /*0020*/  LDC.64 R2, c[0x0][0x210] ;  /* 0x00008400ff027b82 */ /* 0x000ea20000000a00 */
[----:B------:R-:W-:Y:S01]  /*0030*/  ULDC.64 UR4, c[0x0][0x208] ;  /* 0x0000820000047ab9 */ /* 0x000fe20000000a00 */
[----:B------:R-:W3:Y:S06]  /*0040*/  S2R R18, SR_TID.X ;  /* 0x0000000000127919 */ /* 0x000eec0000002100 */
[----:B------:R-:W4:Y:S01]  /*0050*/  LDC.64 R10, c[0x0][0x218] ;  /* 0x00008600ff0a7b82 */ /* 0x000f220000000a00 */
[----:B------:R-:W-:-:S02]  /*0060*/  MOV R12, RZ ;  /* 0x000000ff000c7202 */ /* 0x000fc40000000f00 */
[C---:B-1----:R-:W-:Y:S02]  /*0070*/  LEA.HI R4, R0.reuse, R0, RZ, 0x1 ;  /* 0x0000000000047211 */ /* 0x042fe400078f08ff */
[----:B------:R-:W-:Y:S02]  /*0080*/  ISETP.GE.AND P0, PT, R0, 0x8, PT ;  /* 0x000000080000780c */ /* 0x000fe40003f06270 */
[----:B------:R-:W-:Y:S02]  /*0090*/  LOP3.LUT R7, R4, 0xfffffffe, RZ, 0xc0, !PT ;  /* 0xfffffffe04077812 */ /* 0x000fe400078ec0ff */
[----:B---3--:R-:W-:Y:S02]  /*00a0*/  LOP3.LUT R5, R18, 0xf, RZ, 0xc0, !PT ;  /* 0x0000000f12057812 */ /* 0x008fe400078ec0ff */
[----:B------:R-:W-:Y:S01]  /*00b0*/  IADD3 R6, -R7, R0, RZ ;  /* 0x0000000007067210 */ /* 0x000fe20007ffe1ff */
[----:B------:R-:W-:Y:S01]  /*00c0*/  HFMA2.MMA R7, -RZ, RZ, 0, 0 ;  /* 0x00000000ff077435 */ /* 0x000fe200000001ff */
[----:B------:R-:W-:-:S03]  /*00d0*/  LEA R9, R0, R5, 0x4 ;  /* 0x0000000500097211 */ /* 0x000fc600078e20ff */
[----:B----4-:R-:W-:-:S04]  /*00e0*/  IMAD.WIDE R10, R6, 0x4, R10 ;  /* 0x00000004060a7825 */ /* 0x010fc800078e020a */
[----:B--2---:R-:W-:Y:S01]  /*00f0*/  IMAD.WIDE R2, R9, 0x4, R2 ;  /* 0x0000000409027825 */ /* 0x004fe200078e0202 */
[----:B------:R-:W-:Y:S01]  /*0100*/  CS2R R8, SRZ ;  /* 0x0000000000087805 */ /* 0x000fe2000001ff00 */
[----:B------:R-:W2:Y:S04]  /*0110*/  @!P0 LDG.E.EL R12, desc[UR4][R10.64] ;  /* 0x000000040a0c8981 */ /* 0x000ea8000c2e1900 */
[----:B------:R-:W3:Y:S04]  /*0120*/  @!P0 LDG.E R7, desc[UR4][R2.64] ;  /* 0x0000000402078981 */ /* 0x000ee8000c1e1900 */
[----:B------:R-:W4:Y:S04]  /*0130*/  @!P0 LDG.E R8, desc[UR4][R2.64] ;  /* 0x0000000402088981 */ /* 0x000f28000c1e1900 */
[----:B------:R-:W5:Y:S01]  /*0140*/  @!P0 LDG.E.EL R9, desc[UR4][R10.64] ;  /* 0x000000040a098981 */ /* 0x000f62000c2e1900 */
[----:B------:R-:W-:Y:S01]  /*0150*/  HFMA2.MMA R23, -RZ, RZ, 1.375, 0 ;  /* 0x3d800000ff177435 */ /* 0x000fe200000001ff */
[----:B------:R-:W-:-:S02]  /*0160*/  SHF.L.U32 R4, R4, 0x6, RZ ;  /* 0x0000000604047819 */ /* 0x000fc400000006ff */
[----:B------:R-:W-:Y:S02]  /*0170*/  LOP3.LUT P1, RZ, R18, 0x3f, RZ, 0xc0, !PT ;  /* 0x0000003f12ff7812 */ /* 0x000fe4000782c0ff */
[----:B------:R-:W-:Y:S02]  /*0180*/  LEA R5, R6, R5, 0x4 ;  /* 0x0000000506057211 */ /* 0x000fe400078e20ff */
[----:B------:R-:W-:Y:S02]  /*0190*/  LOP3.LUT R4, R4, 0xffffff80, RZ, 0xc0, !PT ;  /* 0xffffff8004047812 */ /* 0x000fe400078ec0ff */
[----:B------:R-:W-:Y:S02]  /*01a0*/  ISETP.LT.AND P1, PT, R0, 0x8, !P1 ;  /* 0x000000080000780c */ /* 0x000fe40004f21270 */
[----:B------:R-:W-:Y:S02]  /*01b0*/  IADD3 R5, R5, R4, RZ ;  /* 0x0000000405057210 */ /* 0x000fe40007ffe0ff */
[----:B---3--:R-:W-:-:S02]  /*01c0*/  SEL R14, R7, RZ, !P0 ;  /* 0x000000ff070e7207 */ /* 0x008fc40004000000 */
[----:B----4-:R-:W-:-:S03]  /*01d0*/  SEL R13, R8, RZ, !P0 ;  /* 0x000000ff080d7207 */ /* 0x010fc60004000000 */
[----:B-----5:R-:W-:Y:S02]  /*01e0*/  FADD R7, R14, R9 ;  /* 0x000000090e077221 */ /* 0x020fe40000000000 */
[----:B--2---:R-:W-:-:S03]  /*01f0*/  FADD R8, R13, R12 ;  /* 0x0000000c0d087221 */ /* 0x004fc60000000000 */
[----:B------:R-:W-:Y:S02]  /*0200*/  FSEL R9, R7, RZ, !P0 ;  /* 0x000000ff07097208 */ /* 0x000fe40004000000 */
[----:B------:R-:W-:-:S03]  /*0210*/  FSEL R12, R8, RZ, !P0 ;  /* 0x000000ff080c7208 */ /* 0x000fc60004000000 */
[----:B------:R-:W1:Y:S04]  /*0220*/  SHFL.BFLY PT, R14, R9, 0x8, 0x1f ;  /* 0x0d001f00090e7f89 */ /* 0x000e6800000e0000 */
[----:B------:R-:W2:Y:S01]  /*0230*/  SHFL.BFLY PT, R13, R12, 0x8, 0x1f ;  /* 0x0d001f000c0d7f89 */ /* 0x000ea200000e0000 */
[----:B-1----:R-:W-:Y:S01]  /*0240*/  FADD R14, R9, R14 ;  /* 0x0000000e090e7221 */ /* 0x002fe20000000000 */
[----:B--2---:R-:W-:-:S04]  /*0250*/  FADD R15, R12, R13 ;  /* 0x0000000d0c0f7221 */ /* 0x004fc80000000000 */
        /* <DEDUP_REMOVED lines=11> */
[----:B--2---:R-:W-:-:S03]  /*0310*/  FADD R9, R17, R12 ;  /* 0x0000000c11097221 */ /* 0x004fc60000000000 */
[----:B------:R-:W-:Y:S01]  /*0320*/  FFMA R10, R10, -0.0625, R7 ;  /* 0xbd8000000a0a7823 */ /* 0x000fe20000000007 */
[----:B------:R-:W-:-:S03]  /*0330*/  FMUL R9, R9, 0.0625 ;  /* 0x3d80000009097820 */ /* 0x000fc60000400000 */
[----:B------:R-:W-:Y:S01]  /*0340*/  FMUL R12, R10, R10 ;  /* 0x0000000a0a0c7220 */ /* 0x000fe20000400000 */
[----:B------:R-:W-:-:S04]  /*0350*/  FADD R8, R8, -R9 ;  /* 0x8000000908087221 */ /* 0x000fc80000000000 */
[----:B------:R-:W-:Y:S01]  /*0360*/  FSEL R12, R12, RZ, !P0 ;  /* 0x000000ff0c0c7208 */ /* 0x000fe20004000000 */
[----:B------:R-:W-:-:S04]  /*0370*/  FMUL R8, R8, R8 ;  /* 0x0000000808087220 */ /* 0x000fc80000400000 */
[----:B------:R-:W1:Y:S01]  /*0380*/  SHFL.BFLY PT, R11, R12, 0x8, 0x1f ;  /* 0x0d001f000c0b7f89 */ /* 0x000e6200000e0000 */
[----:B------:R-:W-:-:S05]  /*0390*/  FSEL R8, R8, RZ, !P0 ;  /* 0x000000ff08087208 */ /* 0x000fca0004000000 */
[----:B------:R-:W2:Y:S01]  /*03a0*/  SHFL.BFLY PT, R13, R8, 0x8, 0x1f ;  /* 0x0d001f00080d7f89 */ /* 0x000ea200000e0000 */
[----:B-1----:R-:W-:-:S05]  /*03b0*/  FADD R11, R12, R11 ;  /* 0x0000000b0c0b7221 */ /* 0x002fca0000000000 */
[----:B------:R-:W1:Y:S01]  /*03c0*/  SHFL.BFLY PT, R14, R11, 0x4, 0x1f ;  /* 0x0c801f000b0e7f89 */ /* 0x000e6200000e0000 */
[----:B--2---:R-:W-:-:S05]  /*03d0*/  FADD R15, R8, R13 ;  /* 0x0000000d080f7221 */ /* 0x004fca0000000000 */
[----:B------:R-:W2:Y:S01]  /*03e0*/  SHFL.BFLY PT, R16, R15, 0x4, 0x1f ;  /* 0x0c801f000f107f89 */ /* 0x000ea200000e0000 */
[----:B-1----:R-:W-:-:S05]  /*03f0*/  FADD R14, R11, R14 ;  /* 0x0000000e0b0e7221 */ /* 0x002fca0000000000 */
[----:B------:R-:W1:Y:S01]  /*0400*/  SHFL.BFLY PT, R13, R14, 0x2, 0x1f ;  /* 0x0c401f000e0d7f89 */ /* 0x000e6200000e0000 */
[----:B--2---:R-:W-:-:S05]  /*0410*/  FADD R20, R15, R16 ;  /* 0x000000100f147221 */ /* 0x004fca0000000000 */
[----:B------:R-:W2:Y:S01]  /*0420*/  SHFL.BFLY PT, R17, R20, 0x2, 0x1f ;  /* 0x0c401f0014117f89 */ /* 0x000ea200000e0000 */
[----:B-1----:R-:W-:Y:S02]  /*0430*/  FADD R19, R14, R13 ;  /* 0x0000000d0e137221 */ /* 0x002fe40000000000 */
[----:B------:R-:W1:Y:S03]  /*0440*/  LDC.64 R14, c[0x0][0x220] ;  /* 0x00008800ff0e7b82 */ /* 0x000e660000000a00 */
[----:B------:R-:W3:Y:S01]  /*0450*/  SHFL.BFLY PT, R12, R19, 0x1, 0x1f ;  /* 0x0c201f00130c7f89 */ /* 0x000ee200000e0000 */
[----:B--2---:R-:W-:-:S04]  /*0460*/  FADD R21, R20, R17 ;  /* 0x0000001114157221 */ /* 0x004fc80000000000 */
[----:B------:R-:W2:Y:S01]  /*0470*/  LDC.64 R16, c[0x0][0x228] ;  /* 0x00008a00ff107b82 */ /* 0x000ea20000000a00 */
[----:B------:R-:W4:Y:S01]  /*0480*/  SHFL.BFLY PT, R22, R21, 0x1, 0x1f ;  /* 0x0c201f0015167f89 */ /* 0x000f2200000e0000 */
[----:B------:R-:W-:Y:S01]  /*0490*/  LOP3.LUT P0, RZ, R18, 0x30, RZ, 0xc0, !PT ;  /* 0x0000003012ff7812 */ /* 0x000fe2000780c0ff */
[----:B---3--:R-:W-:-:S05]  /*04a0*/  FADD R8, R19, R12 ;  /* 0x0000000c13087221 */ /* 0x008fca0000000000 */
[----:B------:R-:W3:Y:S01]  /*04b0*/  LDC.64 R12, c[0x0][0x230] ;  /* 0x00008c00ff0c7b82 */ /* 0x000ee20000000a00 */
[----:B------:R-:W-:Y:S01]  /*04c0*/  FFMA R8, R8, R23, 9.9999997473787516356e-06 ;  /* 0x3727c5ac08087423 */ /* 0x000fe20000000017 */
[----:B----4-:R-:W-:-:S03]  /*04d0*/  FADD R22, R21, R22 ;  /* 0x0000001615167221 */ /* 0x010fc60000000000 */
[----:B------:R-:W4:Y:S01]  /*04e0*/  MUFU.RSQ R11, R8 ;  /* 0x00000008000b7308 */ /* 0x000f220000001400 */
[----:B------:R-:W-:Y:S01]  /*04f0*/  FFMA R22, R22, R23, 9.9999997473787516356e-06 ;  /* 0x3727c5ac16167423 */ /* 0x000fe20000000017 */
[----:B------:R-:W-:-:S06]  /*0500*/  ISETP.LT.AND P0, PT, R0, 0x8, !P0 ;  /* 0x000000080000780c */ /* 0x000fcc0004701270 */
[----:B------:R-:W5:Y:S01]  /*0510*/  MUFU.RSQ R19, R22 ;  /* 0x0000001600137308 */ /* 0x000f620000001400 */
[----:B--2---:R-:W-:-:S04]  /*0520*/  IMAD.WIDE R16, R5, 0x4, R16 ;  /* 0x0000000405107825 */ /* 0x004fc800078e0210 */
[----:B----4-:R-:W-:Y:S01]  /*0530*/  FMUL R11, R10, R11 ;  /* 0x0000000b0a0b7220 */ /* 0x010fe20000400000 */
[C---:B---3--:R-:W-:Y:S01]  /*0540*/  IMAD.WIDE R12, R0.reuse, 0x4, R12 ;  /* 0x00000004000c7825 */ /* 0x048fe200078e020c */
[----:B------:R2:W-:Y:S04]  /*0550*/  @P0 STG.E desc[UR4][R2.64], R7 ;  /* 0x0000000702000986 */ /* 0x0005e8000c101904 */
[----:B------:R2:W-:Y:S01]  /*0560*/  @P0 STG.E desc[UR4][R16.64], R11 ;  /* 0x0000000b10000986 */ /* 0x0005e2000c101904 */
[----:B-1----:R-:W-:-:S03]  /*0570*/  IMAD.WIDE R14, R0, 0x4, R14 ;  /* 0x00000004000e7825 */ /* 0x002fc600078e020e */
[----:B-----5:R2:W-:Y:S01]  /*0580*/  @P1 STG.E desc[UR4][R12.64], R19 ;  /* 0x000000130c001986 */ /* 0x0205e2000c101904 */
[----:B------:R-:W-:Y:S05]  /*0590*/  @!P1 EXIT ;  /* 0x000000000000994d */ /* 0x000fea0003800000 */
[----:B------:R-:W-:Y:S01]  /*05a0*/  STG.E desc[UR4][R14.64], R9 ;  /* 0x000000090e007986 */ /* 0x000fe2000c101904 */
[----:B------:R-:W-:Y:S05]  /*05b0*/  EXIT ;  /* 0x000000000000794d */ /* 0x000fea0003800000 */
.L_x_0:
[----:B------:R-:W-:-:S00]  /*05c0*/  BRA `(.L_x_0) ;  /* 0xfffffffc00fc7947 */ /* 0x000fc0000383ffff */
[----:B------:R-:W-:-:S00]  /*05d0*/  NOP ;  /* 0x0000000000007918 */ /* 0x000fc00000000000 */
        /* <DEDUP_REMOVED lines=10> */
.L_x_1:


//--------------------- .nv.global.init           --------------------------
	.section	.nv.global.init,"aw",@progbits
.nv.global.init:
	.type		_$_str,@object
	.size		_$_str,(.L_0 - _$_str)
_$_str:
        /*0000*/ 	.byte	0x5f, 0x5f, 0x43, 0x55, 0x44, 0x41, 0x5f, 0x46, 0x54, 0x5a, 0x00
.L_0:


//--------------------- .nv.constant0.triton_per_fused__native_batch_norm_legit_cat_convolution_0 --------------------------
	.section	.nv.constant0.triton_per_fused__native_batch_norm_legit_cat_convolution_0,"a",@progbits
	.sectionflags	@""
	.align	4
.nv.constant0.triton_per_fused__native_batch_norm_legit_cat_convolution_0:
	.zero		576
